	.headerflags	@"EF_CUDA_TEXMODE_UNIFIED EF_CUDA_64BIT_ADDRESS EF_CUDA_ACCELERATORS EF_CUDA_SM90 EF_CUDA_VIRTUAL_SM(EF_CUDA_SM90)"
	.elftype	@"ET_EXEC"


//--------------------- .nv.info                  --------------------------
	.section	.nv.info,"",@"SHT_CUDA_INFO"
	.align	4


	//----- nvinfo : EIATTR_REGCOUNT
	.align		4
        /*0000*/ 	.byte	0x04, 0x2f
        /*0002*/ 	.short	(.L_1 - .L_0)
	.align		4
.L_0:
        /*0004*/ 	.word	index@(triton_poi_fused_relu_threshold_backward_7)
        /*0008*/ 	.word	0x0000000e


	//----- nvinfo : EIATTR_MIN_STACK_SIZE
	.align		4
.L_1:
        /*000c*/ 	.byte	0x04, 0x12
        /*000e*/ 	.short	(.L_3 - .L_2)
	.align		4
.L_2:
        /*0010*/ 	.word	index@(triton_poi_fused_relu_threshold_backward_7)
        /*0014*/ 	.word	0x00000000


	//----- nvinfo : EIATTR_FRAME_SIZE
	.align		4
.L_3:
        /*0018*/ 	.byte	0x04, 0x11
        /*001a*/ 	.short	(.L_5 - .L_4)
	.align		4
.L_4:
        /*001c*/ 	.word	index@(triton_poi_fused_relu_threshold_backward_7)
        /*0020*/ 	.word	0x00000000


	//----- nvinfo : EIATTR_MIN_STACK_SIZE
	.align		4
.L_5:
        /*0024*/ 	.byte	0x04, 0x12
        /*0026*/ 	.short	(.L_7 - .L_6)
	.align		4
.L_6:
        /*0028*/ 	.word	index@(triton_poi_fused_relu_threshold_backward_7)
        /*002c*/ 	.word	0x00000000
.L_7:


//--------------------- .nv.info.triton_poi_fused_relu_threshold_backward_7 --------------------------
	.section	.nv.info.triton_poi_fused_relu_threshold_backward_7,"",@"SHT_CUDA_INFO"
	.sectionflags	@""
	.align	4


	//----- nvinfo : EIATTR_CUDA_API_VERSION
	.align		4
        /*0000*/ 	.byte	0x04, 0x37
        /*0002*/ 	.short	(.L_9 - .L_8)
.L_8:
        /*0004*/ 	.word	0x0000007c


	//----- nvinfo : EIATTR_KPARAM_INFO
	.align		4
.L_9:
        /*0008*/ 	.byte	0x04, 0x17
        /*000a*/ 	.short	(.L_11 - .L_10)
.L_10:
        /*000c*/ 	.word	0x00000000
        /*0010*/ 	.short	0x0003
        /*0012*/ 	.short	0x0018
        /*0014*/ 	.byte	0x00, 0xf0, 0x11, 0x00


	//----- nvinfo : EIATTR_KPARAM_INFO
	.align		4
.L_11:
        /*0018*/ 	.byte	0x04, 0x17
        /*001a*/ 	.short	(.L_13 - .L_12)
.L_12:
        /*001c*/ 	.word	0x00000000
        /*0020*/ 	.short	0x0002
        /*0022*/ 	.short	0x0010
        /*0024*/ 	.byte	0x00, 0xf4, 0x21, 0x00


	//----- nvinfo : EIATTR_KPARAM_INFO
	.align		4
.L_13:
        /*0028*/ 	.byte	0x04, 0x17
        /*002a*/ 	.short	(.L_15 - .L_14)
.L_14:
        /*002c*/ 	.word	0x00000000
        /*0030*/ 	.short	0x0001
        /*0032*/ 	.short	0x0008
        /*0034*/ 	.byte	0x00, 0xf4, 0x21, 0x00


	//----- nvinfo : EIATTR_KPARAM_INFO
	.align		4
.L_15:
        /*0038*/ 	.byte	0x04, 0x17
        /*003a*/ 	.short	(.L_17 - .L_16)
.L_16:
        /*003c*/ 	.word	0x00000000
        /*0040*/ 	.short	0x0000
        /*0042*/ 	.short	0x0000
        /*0044*/ 	.byte	0x00, 0xf4, 0x21, 0x00


	//----- nvinfo : EIATTR_SPARSE_MMA_MASK
	.align		4
.L_17:
        /*0048*/ 	.byte	0x03, 0x50
        /*004a*/ 	.short	0x0000


	//----- nvinfo : EIATTR_MAXREG_COUNT
	.align		4
        /*004c*/ 	.byte	0x03, 0x1b
        /*004e*/ 	.short	0x00ff


	//----- nvinfo : EIATTR_EXIT_INSTR_OFFSETS
	.align		4
        /*0050*/ 	.byte	0x04, 0x1c
        /*0052*/ 	.short	(.L_19 - .L_18)


	//   ....[0]....
.L_18:
        /*0054*/ 	.word	0x00000240


	//   ....[1]....
        /*0058*/ 	.word	0x00000260


	//----- nvinfo : EIATTR_REQNTID
	.align		4
.L_19:
        /*005c*/ 	.byte	0x04, 0x10
        /*005e*/ 	.short	(.L_21 - .L_20)
.L_20:
        /*0060*/ 	.word	0x00000020
        /*0064*/ 	.word	0x00000001
        /*0068*/ 	.word	0x00000001


	//----- nvinfo : EIATTR_CBANK_PARAM_SIZE
	.align		4
.L_21:
        /*006c*/ 	.byte	0x03, 0x19
        /*006e*/ 	.short	0x001c


	//----- nvinfo : EIATTR_PARAM_CBANK
	.align		4
        /*0070*/ 	.byte	0x04, 0x0a
        /*0072*/ 	.short	(.L_23 - .L_22)
	.align		4
.L_22:
        /*0074*/ 	.word	index@(.nv.constant0.triton_poi_fused_relu_threshold_backward_7)
        /*0078*/ 	.short	0x0210
        /*007a*/ 	.short	0x001c


	//----- nvinfo : EIATTR_SW_WAR
	.align		4
.L_23:
        /*007c*/ 	.byte	0x04, 0x36
        /*007e*/ 	.short	(.L_25 - .L_24)
.L_24:
        /*0080*/ 	.word	0x00000008
.L_25:


//--------------------- .nv.callgraph             --------------------------
	.section	.nv.callgraph,"",@"SHT_CUDA_CALLGRAPH"
	.align	4
	.sectionentsize	8
	.align		4
        /*0000*/ 	.word	0x00000000
	.align		4
        /*0004*/ 	.word	0xffffffff
	.align		4
        /*0008*/ 	.word	0x00000000
	.align		4
        /*000c*/ 	.word	0xfffffffe
	.align		4
        /*0010*/ 	.word	0x00000000
	.align		4
        /*0014*/ 	.word	0xfffffffd
	.align		4
        /*0018*/ 	.word	0x00000000
	.align		4
        /*001c*/ 	.word	0xfffffffc


//--------------------- .text.triton_poi_fused_relu_threshold_backward_7 --------------------------
	.section	.text.triton_poi_fused_relu_threshold_backward_7,"ax",@progbits
	.align	128
        .global         triton_poi_fused_relu_threshold_backward_7
        .type           triton_poi_fused_relu_threshold_backward_7,@function
        .size           triton_poi_fused_relu_threshold_backward_7,(.L_x_1 - triton_poi_fused_relu_threshold_backward_7)
        .other          triton_poi_fused_relu_threshold_backward_7,@"STO_CUDA_ENTRY STV_DEFAULT"
triton_poi_fused_relu_threshold_backward_7:
.text.triton_poi_fused_relu_threshold_backward_7:
[----:B------:R-:W0:Y:S02]  /*0000*/  LDC R1, c[0x0][0x28] ;  /* 0x00000a00ff017b82 */ /* 0x000e240000000800 */
[----:B------:R-:W1:Y:S01]  /*0010*/  S2R R0, SR_TID.X ;  /* 0x0000000000007919 */ /* 0x000e620000002100 */
[----:B------:R-:W2:Y:S01]  /*0020*/  LDC.64 R4, c[0x0][0x218] ;  /* 0x00008600ff047b82 */ /* 0x000ea20000000a00 */
[----:B------:R-:W-:Y:S01]  /*0030*/  CS2R R10, SRZ ;  /* 0x00000000000a7805 */ /* 0x000fe2000001ff00 */
[----:B------:R-:W-:Y:S01]  /*0040*/  ULDC.64 UR4, c[0x0][0x208] ;  /* 0x0000820000047ab9 */ /* 0x000fe20000000a00 */
[----:B------:R-:W3:Y:S01]  /*0050*/  S2R R7, SR_CTAID.X ;  /* 0x0000000000077919 */ /* 0x000ee20000002500 */
[----:B------:R-:W-:-:S04]  /*0060*/  ULDC.64 UR6, c[0x0][0x220] ;  /* 0x0000880000067ab9 */ /* 0x000fc80000000a00 */
[----:B------:R-:W4:Y:S01]  /*0070*/  LDC.64 R2, c[0x0][0x210] ;  /* 0x00008400ff027b82 */ /* 0x000f220000000a00 */
[----:B-1----:R-:W-:Y:S01]  /*0080*/  IMAD.SHL.U32 R0, R0, 0x2, RZ ;  /* 0x0000000200007824 */ /* 0x002fe200078e00ff */
[----:B---3--:R-:W-:-:S04]  /*0090*/  SHF.R.S32.HI R6, RZ, 0x19, R7 ;  /* 0x00000019ff067819 */ /* 0x008fc80000011407 */
[----:B------:R-:W-:-:S05]  /*00a0*/  LOP3.LUT R0, R0, 0x3e, RZ, 0xc0, !PT ;  /* 0x0000003e00007812 */ /* 0x000fca00078ec0ff */
[----:B------:R-:W-:Y:S01]  /*00b0*/  IMAD R7, R7, 0x40, R0 ;  /* 0x0000004007077824 */ /* 0x000fe200078e0200 */
[----:B------:R-:W-:-:S03]  /*00c0*/  SGXT R0, R6, 0x1 ;  /* 0x000000010600781a */ /* 0x000fc60000000200 */
[C---:B----4-:R-:W-:Y:S01]  /*00d0*/  IMAD.WIDE R2, R7.reuse, 0x4, R2 ;  /* 0x0000000407027825 */ /* 0x050fe200078e0202 */
[----:B------:R-:W-:Y:S02]  /*00e0*/  LEA.HI R0, R0, R7, RZ, 0x2 ;  /* 0x0000000700007211 */ /* 0x000fe400078f10ff */
[----:B------:R-:W-:Y:S02]  /*00f0*/  ISETP.GE.AND P0, PT, R7, 0x40, PT ;  /* 0x000000400700780c */ /* 0x000fe40003f06270 */
[----:B------:R-:W-:-:S05]  /*0100*/  LOP3.LUT R0, R0, 0xfffffffc, RZ, 0xc0, !PT ;  /* 0xfffffffc00007812 */ /* 0x000fca00078ec0ff */
[----:B------:R-:W-:-:S04]  /*0110*/  IMAD.IADD R9, R7, 0x1, -R0 ;  /* 0x0000000107097824 */ /* 0x000fc800078e0a00 */
[----:B--2---:R-:W-:Y:S01]  /*0120*/  IMAD.WIDE R4, R9, 0x4, R4 ;  /* 0x0000000409047825 */ /* 0x004fe200078e0204 */
[----:B------:R-:W-:-:S04]  /*0130*/  CS2R R8, SRZ ;  /* 0x0000000000087805 */ /* 0x000fc8000001ff00 */
[----:B------:R-:W2:Y:S04]  /*0140*/  @!P0 LDG.E.EL.64 R10, desc[UR4][R4.64] ;  /* 0x00000004040a8981 */ /* 0x000ea8000c2e1b00 */
[----:B------:R-:W2:Y:S02]  /*0150*/  @!P0 LDG.E.64 R8, desc[UR4][R2.64] ;  /* 0x0000000402088981 */ /* 0x000ea4000c1e1b00 */
[----:B--2---:R-:W-:Y:S01]  /*0160*/  FSETP.GEU.AND P2, PT, R8, -R10, PT ;  /* 0x8000000a0800720b */ /* 0x004fe20003f4e000 */
[----:B------:R-:W-:Y:S01]  /*0170*/  FADD R8, R10, R8 ;  /* 0x000000080a087221 */ /* 0x000fe20000000000 */
[----:B------:R-:W-:Y:S01]  /*0180*/  FADD R0, R11, R9 ;  /* 0x000000090b007221 */ /* 0x000fe20000000000 */
[----:B------:R-:W-:-:S03]  /*0190*/  FSETP.GEU.AND P1, PT, R9, -R11, PT ;  /* 0x8000000b0900720b */ /* 0x000fc60003f2e000 */
[----:B------:R-:W-:Y:S02]  /*01a0*/  FSEL R8, R8, RZ, P2 ;  /* 0x000000ff08087208 */ /* 0x000fe40001000000 */
[----:B------:R-:W-:Y:S02]  /*01b0*/  FSEL R9, R0, RZ, P1 ;  /* 0x000000ff00097208 */ /* 0x000fe40000800000 */
[----:B------:R-:W-:Y:S02]  /*01c0*/  FSETP.GTU.AND P3, PT, R8, RZ, PT ;  /* 0x000000ff0800720b */ /* 0x000fe40003f6c000 */
[----:B------:R-:W-:Y:S02]  /*01d0*/  FSETP.GTU.AND P2, PT, R9, RZ, PT ;  /* 0x000000ff0900720b */ /* 0x000fe40003f4c000 */
[----:B------:R-:W-:Y:S02]  /*01e0*/  IADD3 R6, P1, R7, UR6, RZ ;  /* 0x0000000607067c10 */ /* 0x000fe4000ff3e0ff */
[----:B------:R-:W-:-:S02]  /*01f0*/  SEL R0, RZ, 0x1, P3 ;  /* 0x00000001ff007807 */ /* 0x000fc40001800000 */
[----:B------:R-:W-:Y:S01]  /*0200*/  SEL R5, RZ, 0x100, P2 ;  /* 0x00000100ff057807 */ /* 0x000fe20001000000 */
[----:B------:R1:W-:Y:S01]  /*0210*/  @!P0 STG.E.64 desc[UR4][R2.64], R8 ;  /* 0x0000000802008986 */ /* 0x0003e2000c101b04 */
[----:B------:R-:W-:-:S03]  /*0220*/  LEA.HI.X.SX32 R7, R7, UR7, 0x1, P1 ;  /* 0x0000000707077c11 */ /* 0x000fc600088f0eff */
[----:B------:R-:W-:Y:S01]  /*0230*/  IMAD.IADD R5, R0, 0x1, R5 ;  /* 0x0000000100057824 */ /* 0x000fe200078e0205 */
[----:B------:R-:W-:Y:S06]  /*0240*/  @P0 EXIT ;  /* 0x000000000000094d */ /* 0x000fec0003800000 */
[----:B------:R-:W-:Y:S01]  /*0250*/  STG.E.U16 desc[UR4][R6.64], R5 ;  /* 0x0000000506007986 */ /* 0x000fe2000c101504 */
[----:B------:R-:W-:Y:S05]  /*0260*/  EXIT ;  /* 0x000000000000794d */ /* 0x000fea0003800000 */
.L_x_0:
[----:B------:R-:W-:-:S00]  /*0270*/  BRA `(.L_x_0) ;  /* 0xfffffffc00fc7947 */ /* 0x000fc0000383ffff */
[----:B------:R-:W-:-:S00]  /*0280*/  NOP ;  /* 0x0000000000007918 */ /* 0x000fc00000000000 */
[----:B------:R-:W-:-:S00]  /*0290*/  NOP ;  /* 0x0000000000007918 */ /* 0x000fc00000000000 */
[----:B------:R-:W-:-:S00]  /*02a0*/  NOP ;  /* 0x0000000000007918 */ /* 0x000fc00000000000 */
[----:B------:R-:W-:-:S00]  /*02b0*/  NOP ;  /* 0x0000000000007918 */ /* 0x000fc00000000000 */
[----:B------:R-:W-:-:S00]  /*02c0*/  NOP ;  /* 0x0000000000007918 */ /* 0x000fc00000000000 */
[----:B------:R-:W-:-:S00]  /*02d0*/  NOP ;  /* 0x0000000000007918 */ /* 0x000fc00000000000 */
[----:B------:R-:W-:-:S00]  /*02e0*/  NOP ;  /* 0x0000000000007918 */ /* 0x000fc00000000000 */
[----:B------:R-:W-:-:S00]  /*02f0*/  NOP ;  /* 0x0000000000007918 */ /* 0x000fc00000000000 */
.L_x_1:


//--------------------- .nv.constant0.triton_poi_fused_relu_threshold_backward_7 --------------------------
	.section	.nv.constant0.triton_poi_fused_relu_threshold_backward_7,"a",@progbits
	.sectionflags	@""
	.align	4
.nv.constant0.triton_poi_fused_relu_threshold_backward_7:
	.zero		556
